//
// Generated by NVIDIA NVVM Compiler
//
// Compiler Build ID: CL-36424714
// Cuda compilation tools, release 13.0, V13.0.88
// Based on NVVM 20.0.0
//

.version 9.0
.target sm_100
.address_size 64

	// .globl	_Z12test_int_addPii

.visible .entry _Z12test_int_addPii(
	.param .u64 .ptr .align 1 _Z12test_int_addPii_param_0,
	.param .u32 _Z12test_int_addPii_param_1
)
{


	ret;

}


// ===== COMPILED SASS (sm_100) =====

	.target	sm_100

	.elftype	@"ET_EXEC"


//--------------------- .note.nv.tkinfo           --------------------------
	.section	.note.nv.tkinfo,"",@"SHT_NOTE"
	.sectionflags	@"SHF_NOTE_NV_TKINFO"
	.tkinfo
        /*0018*/ 	.word	0x00000002
        /*0030*/ 	.string	""
        /*0030*/ 	.string	"ptxas"
        /*0030*/ 	.string	"Cuda compilation tools, release 13.0, V13.0.88"
        /*0030*/ 	.string	"Build cuda_13.0.r13.0/compiler.36424714_0"
        /*0030*/ 	.string	"-arch sm_100 -m 64 "



//--------------------- .note.nv.cuinfo           --------------------------
	.section	.note.nv.cuinfo,"",@"SHT_NOTE"
	.sectionflags	@"SHF_NOTE_NV_CUINFO"
        /*0018*/ 	.short	0x0002
        /*001a*/ 	.short	0x0064
        /*001c*/ 	.short	0x0082
	.zero		2


//--------------------- .nv.info                  --------------------------
	.section	.nv.info,"",@"SHT_CUDA_INFO"
	.align	4


	//----- nvinfo : EIATTR_REGCOUNT
	.align		4
        /*0000*/ 	.byte	0x04, 0x2f
        /*0002*/ 	.short	(.L_1 - .L_0)
	.align		4
.L_0:
        /*0004*/ 	.word	index@(_Z12test_int_addPii)
        /*0008*/ 	.word	0x00000004


	//----- nvinfo : EIATTR_FRAME_SIZE
	.align		4
.L_1:
        /*000c*/ 	.byte	0x04, 0x11
        /*000e*/ 	.short	(.L_3 - .L_2)
	.align		4
.L_2:
        /*0010*/ 	.word	index@(_Z12test_int_addPii)
        /*0014*/ 	.word	0x00000000


	//----- nvinfo : EIATTR_MIN_STACK_SIZE
	.align		4
.L_3:
        /*0018*/ 	.byte	0x04, 0x12
        /*001a*/ 	.short	(.L_5 - .L_4)
	.align		4
.L_4:
        /*001c*/ 	.word	index@(_Z12test_int_addPii)
        /*0020*/ 	.word	0x00000000
.L_5:


//--------------------- .nv.compat                --------------------------
	.section	.nv.compat,"",@"SHT_CUDA_COMPAT_INFO"
	.align	4
        /*0000*/ 	.byte	0x02, 0x09, 0x00, 0x00, 0x02, 0x02, 0x01, 0x00, 0x02, 0x05, 0x05, 0x00, 0x03, 0x07, 0x01, 0x01
        /*0010*/ 	.byte	0x02, 0x03, 0x00, 0x00, 0x02, 0x06, 0x01, 0x00, 0x04, 0x0b, 0x08, 0x00, 0x09, 0x00, 0x00, 0x00
        /*0020*/ 	.byte	0x00, 0x00, 0x00, 0x00


//--------------------- .nv.info._Z12test_int_addPii --------------------------
	.section	.nv.info._Z12test_int_addPii,"",@"SHT_CUDA_INFO"
	.sectionflags	@""
	.align	4


	//----- nvinfo : EIATTR_CUDA_API_VERSION
	.align		4
        /*0000*/ 	.byte	0x04, 0x37
        /*0002*/ 	.short	(.L_7 - .L_6)
.L_6:
        /*0004*/ 	.word	0x00000082


	//----- nvinfo : EIATTR_KPARAM_INFO
	.align		4
.L_7:
        /*0008*/ 	.byte	0x04, 0x17
        /*000a*/ 	.short	(.L_9 - .L_8)
.L_8:
        /*000c*/ 	.word	0x00000000
        /*0010*/ 	.short	0x0001
        /*0012*/ 	.short	0x0008
        /*0014*/ 	.byte	0x00, 0xf0, 0x11, 0x00


	//----- nvinfo : EIATTR_KPARAM_INFO
	.align		4
.L_9:
        /*0018*/ 	.byte	0x04, 0x17
        /*001a*/ 	.short	(.L_11 - .L_10)
.L_10:
        /*001c*/ 	.word	0x00000000
        /*0020*/ 	.short	0x0000
        /*0022*/ 	.short	0x0000
        /*0024*/ 	.byte	0x00, 0xf5, 0x21, 0x00


	//----- nvinfo : EIATTR_SPARSE_MMA_MASK
	.align		4
.L_11:
        /*0028*/ 	.byte	0x03, 0x50
        /*002a*/ 	.short	0x0000


	//----- nvinfo : EIATTR_MAXREG_COUNT
	.align		4
        /*002c*/ 	.byte	0x03, 0x1b
        /*002e*/ 	.short	0x00ff


	//----- nvinfo : EIATTR_MERCURY_ISA_VERSION
	.align		4
        /*0030*/ 	.byte	0x03, 0x5f
        /*0032*/ 	.short	0x0101


	//----- nvinfo : EIATTR_VRC_CTA_INIT_COUNT
	.align		4
        /*0034*/ 	.byte	0x02, 0x4a
	.zero		1
	.zero		1


	//----- nvinfo : EIATTR_EXIT_INSTR_OFFSETS
	.align		4
        /*0038*/ 	.byte	0x04, 0x1c
        /*003a*/ 	.short	(.L_13 - .L_12)


	//   ....[0]....
.L_12:
        /*003c*/ 	.word	0x00000010


	//----- nvinfo : EIATTR_CBANK_PARAM_SIZE
	.align		4
.L_13:
        /*0040*/ 	.byte	0x03, 0x19
        /*0042*/ 	.short	0x000c


	//----- nvinfo : EIATTR_PARAM_CBANK
	.align		4
        /*0044*/ 	.byte	0x04, 0x0a
        /*0046*/ 	.short	(.L_15 - .L_14)
	.align		4
.L_14:
        /*0048*/ 	.word	index@(.nv.constant0._Z12test_int_addPii)
        /*004c*/ 	.short	0x0380
        /*004e*/ 	.short	0x000c


	//----- nvinfo : EIATTR_SW_WAR
	.align		4
.L_15:
        /*0050*/ 	.byte	0x04, 0x36
        /*0052*/ 	.short	(.L_17 - .L_16)
.L_16:
        /*0054*/ 	.word	0x00000008
.L_17:


//--------------------- .nv.callgraph             --------------------------
	.section	.nv.callgraph,"",@"SHT_CUDA_CALLGRAPH"
	.align	4
	.sectionentsize	8
	.align		4
        /*0000*/ 	.word	0x00000000
	.align		4
        /*0004*/ 	.word	0xffffffff
	.align		4
        /*0008*/ 	.word	0x00000000
	.align		4
        /*000c*/ 	.word	0xfffffffe
	.align		4
        /*0010*/ 	.word	0x00000000
	.align		4
        /*0014*/ 	.word	0xfffffffd
	.align		4
        /*0018*/ 	.word	0x00000000
	.align		4
        /*001c*/ 	.word	0xfffffffc


//--------------------- .text._Z12test_int_addPii --------------------------
	.section	.text._Z12test_int_addPii,"ax",@progbits
	.align	128
        .global         _Z12test_int_addPii
        .type           _Z12test_int_addPii,@function
        .size           _Z12test_int_addPii,(.L_x_1 - _Z12test_int_addPii)
        .other          _Z12test_int_addPii,@"STO_CUDA_ENTRY STV_DEFAULT"
_Z12test_int_addPii:
.text._Z12test_int_addPii:
[----:B------:R-:W-:Y:S01]  /*0000*/  LDC R1, c[0x0][0x37c] ;  /* 0x0000df00ff017b82 */ /* 0x000fe20000000800 */
[----:B------:R-:W-:Y:S05]  /*0010*/  EXIT ;  /* 0x000000000000794d */ /* 0x000fea0003800000 */
.L_x_0:
[----:B------:R-:W-:-:S00]  /*0020*/  BRA `(.L_x_0) ;  /* 0xfffffffc00fc7947 */ /* 0x000fc0000383ffff */
[----:B------:R-:W-:-:S00]  /*0030*/  NOP ;  /* 0x0000000000007918 */ /* 0x000fc00000000000 */
        /* <DEDUP_REMOVED lines=12> */
.L_x_1:


//--------------------- .nv.shared.reserved.0     --------------------------
	.section	.nv.shared.reserved.0,"aw",@nobits
	.weak		__nv_reservedSMEM_offset_0_alias
	.size		__nv_reservedSMEM_offset_0_alias, 0, 64
	.other		__nv_reservedSMEM_offset_0_alias,@"STO_CUDA_RESERVED_SHARED STV_DEFAULT"
__nv_reservedSMEM_offset_0_alias:
	.zero		0
	.zero		64


//--------------------- .nv.constant0._Z12test_int_addPii --------------------------
	.section	.nv.constant0._Z12test_int_addPii,"a",@progbits
	.sectionflags	@""
	.align	4
.nv.constant0._Z12test_int_addPii:
	.zero		908


//--------------------- SYMBOLS --------------------------

	.type		.nv.reservedSmem.offset0,@object
	.size		.nv.reservedSmem.offset0,0x4
